//
// Generated by NVIDIA NVVM Compiler
//
// Compiler Build ID: CL-36424714
// Cuda compilation tools, release 13.0, V13.0.88
// Based on NVVM 20.0.0
//

.version 9.0
.target sm_100
.address_size 64

	// .globl	_Z10blurKernelPhS_ii

.visible .entry _Z10blurKernelPhS_ii(
	.param .u64 .ptr .align 1 _Z10blurKernelPhS_ii_param_0,
	.param .u64 .ptr .align 1 _Z10blurKernelPhS_ii_param_1,
	.param .u32 _Z10blurKernelPhS_ii_param_2,
	.param .u32 _Z10blurKernelPhS_ii_param_3
)
{
	.reg .pred 	%p<19>;
	.reg .b32 	%r<165>;
	.reg .b64 	%rd<35>;

	ld.param.u64 	%rd3, [_Z10blurKernelPhS_ii_param_0];
	ld.param.u64 	%rd2, [_Z10blurKernelPhS_ii_param_1];
	ld.param.u32 	%r77, [_Z10blurKernelPhS_ii_param_2];
	ld.param.u32 	%r78, [_Z10blurKernelPhS_ii_param_3];
	cvta.to.global.u64 	%rd1, %rd3;
	mov.u32 	%r80, %ctaid.x;
	mov.u32 	%r81, %ntid.x;
	mov.u32 	%r82, %tid.x;
	mad.lo.s32 	%r1, %r80, %r81, %r82;
	mov.u32 	%r83, %ctaid.y;
	mov.u32 	%r84, %ntid.y;
	mov.u32 	%r85, %tid.y;
	mad.lo.s32 	%r133, %r83, %r84, %r85;
	setp.ge.s32 	%p1, %r1, %r77;
	setp.ge.s32 	%p2, %r133, %r78;
	or.pred  	%p3, %p1, %p2;
	@%p3 bra 	$L__BB0_33;
	add.s32 	%r3, %r1, -3;
	add.s32 	%r4, %r1, -2;
	add.s32 	%r5, %r1, -1;
	add.s32 	%r6, %r1, 1;
	add.s32 	%r7, %r1, 2;
	add.s32 	%r8, %r1, 3;
	shl.b32 	%r89, %r133, 10;
	add.s32 	%r9, %r1, %r89;
	add.s32 	%r132, %r9, -3075;
	mov.b32 	%r138, 0;
	mov.b32 	%r134, -5123;
	mov.u32 	%r137, %r138;
$L__BB0_2:
	add.s32 	%r16, %r133, -3;
	max.u32 	%r90, %r16, %r3;
	setp.gt.u32 	%p4, %r90, 1023;
	@%p4 bra 	$L__BB0_4;
	cvt.u64.u32 	%rd4, %r132;
	add.s64 	%rd5, %rd1, %rd4;
	ld.global.u8 	%r91, [%rd5];
	add.s32 	%r137, %r137, %r91;
	add.s32 	%r138, %r138, 1;
$L__BB0_4:
	or.b32  	%r92, %r16, %r4;
	setp.gt.u32 	%p5, %r92, 1023;
	@%p5 bra 	$L__BB0_6;
	add.s32 	%r93, %r132, 1;
	cvt.u64.u32 	%rd6, %r93;
	add.s64 	%rd7, %rd1, %rd6;
	ld.global.u8 	%r94, [%rd7];
	add.s32 	%r137, %r137, %r94;
	add.s32 	%r138, %r138, 1;
$L__BB0_6:
	or.b32  	%r95, %r16, %r5;
	setp.gt.u32 	%p6, %r95, 1023;
	@%p6 bra 	$L__BB0_8;
	add.s32 	%r96, %r132, 2;
	cvt.u64.u32 	%rd8, %r96;
	add.s64 	%rd9, %rd1, %rd8;
	ld.global.u8 	%r97, [%rd9];
	add.s32 	%r137, %r137, %r97;
	add.s32 	%r138, %r138, 1;
$L__BB0_8:
	or.b32  	%r98, %r16, %r1;
	setp.gt.u32 	%p7, %r98, 1023;
	@%p7 bra 	$L__BB0_10;
	add.s32 	%r99, %r132, 3;
	cvt.u64.u32 	%rd10, %r99;
	add.s64 	%rd11, %rd1, %rd10;
	ld.global.u8 	%r100, [%rd11];
	add.s32 	%r137, %r137, %r100;
	add.s32 	%r138, %r138, 1;
$L__BB0_10:
	or.b32  	%r101, %r16, %r6;
	setp.gt.u32 	%p8, %r101, 1023;
	@%p8 bra 	$L__BB0_12;
	add.s32 	%r102, %r132, 4;
	cvt.u64.u32 	%rd12, %r102;
	add.s64 	%rd13, %rd1, %rd12;
	ld.global.u8 	%r103, [%rd13];
	add.s32 	%r137, %r137, %r103;
	add.s32 	%r138, %r138, 1;
$L__BB0_12:
	or.b32  	%r104, %r16, %r7;
	setp.gt.u32 	%p9, %r104, 1023;
	@%p9 bra 	$L__BB0_14;
	add.s32 	%r105, %r132, 5;
	cvt.u64.u32 	%rd14, %r105;
	add.s64 	%rd15, %rd1, %rd14;
	ld.global.u8 	%r106, [%rd15];
	add.s32 	%r137, %r137, %r106;
	add.s32 	%r138, %r138, 1;
$L__BB0_14:
	or.b32  	%r107, %r16, %r8;
	setp.gt.u32 	%p10, %r107, 1023;
	@%p10 bra 	$L__BB0_16;
	add.s32 	%r108, %r132, 6;
	cvt.u64.u32 	%rd16, %r108;
	add.s64 	%rd17, %rd1, %rd16;
	ld.global.u8 	%r109, [%rd17];
	add.s32 	%r137, %r137, %r109;
	add.s32 	%r138, %r138, 1;
$L__BB0_16:
	add.s32 	%r134, %r134, 2048;
	setp.eq.s32 	%p11, %r134, 3069;
	@%p11 bra 	$L__BB0_32;
	add.s32 	%r46, %r16, 1;
	max.u32 	%r110, %r46, %r3;
	setp.gt.u32 	%p12, %r110, 1023;
	@%p12 bra 	$L__BB0_19;
	add.s32 	%r111, %r132, 1024;
	cvt.u64.u32 	%rd18, %r111;
	add.s64 	%rd19, %rd1, %rd18;
	ld.global.u8 	%r112, [%rd19];
	add.s32 	%r137, %r137, %r112;
	add.s32 	%r138, %r138, 1;
$L__BB0_19:
	or.b32  	%r113, %r46, %r4;
	setp.gt.u32 	%p13, %r113, 1023;
	@%p13 bra 	$L__BB0_21;
	add.s32 	%r114, %r132, 1025;
	cvt.u64.u32 	%rd20, %r114;
	add.s64 	%rd21, %rd1, %rd20;
	ld.global.u8 	%r115, [%rd21];
	add.s32 	%r137, %r137, %r115;
	add.s32 	%r138, %r138, 1;
$L__BB0_21:
	or.b32  	%r116, %r46, %r5;
	setp.gt.u32 	%p14, %r116, 1023;
	@%p14 bra 	$L__BB0_23;
	add.s32 	%r117, %r132, 1026;
	cvt.u64.u32 	%rd22, %r117;
	add.s64 	%rd23, %rd1, %rd22;
	ld.global.u8 	%r118, [%rd23];
	add.s32 	%r137, %r137, %r118;
	add.s32 	%r138, %r138, 1;
$L__BB0_23:
	or.b32  	%r119, %r46, %r1;
	setp.gt.u32 	%p15, %r119, 1023;
	@%p15 bra 	$L__BB0_25;
	add.s32 	%r120, %r132, 1027;
	cvt.u64.u32 	%rd24, %r120;
	add.s64 	%rd25, %rd1, %rd24;
	ld.global.u8 	%r121, [%rd25];
	add.s32 	%r137, %r137, %r121;
	add.s32 	%r138, %r138, 1;
$L__BB0_25:
	or.b32  	%r122, %r46, %r6;
	setp.gt.u32 	%p16, %r122, 1023;
	@%p16 bra 	$L__BB0_27;
	add.s32 	%r123, %r132, 1028;
	cvt.u64.u32 	%rd26, %r123;
	add.s64 	%rd27, %rd1, %rd26;
	ld.global.u8 	%r124, [%rd27];
	add.s32 	%r137, %r137, %r124;
	add.s32 	%r138, %r138, 1;
$L__BB0_27:
	or.b32  	%r125, %r46, %r7;
	setp.gt.u32 	%p17, %r125, 1023;
	@%p17 bra 	$L__BB0_29;
	add.s32 	%r126, %r132, 1029;
	cvt.u64.u32 	%rd28, %r126;
	add.s64 	%rd29, %rd1, %rd28;
	ld.global.u8 	%r127, [%rd29];
	add.s32 	%r137, %r137, %r127;
	add.s32 	%r138, %r138, 1;
$L__BB0_29:
	or.b32  	%r128, %r46, %r8;
	setp.gt.u32 	%p18, %r128, 1023;
	@%p18 bra 	$L__BB0_31;
	add.s32 	%r129, %r132, 1030;
	cvt.u64.u32 	%rd30, %r129;
	add.s64 	%rd31, %rd1, %rd30;
	ld.global.u8 	%r130, [%rd31];
	add.s32 	%r137, %r137, %r130;
	add.s32 	%r138, %r138, 1;
$L__BB0_31:
	add.s32 	%r133, %r133, 2;
	add.s32 	%r132, %r132, 2048;
	bra.uni 	$L__BB0_2;
$L__BB0_32:
	div.s32 	%r131, %r137, %r138;
	cvt.s64.s32 	%rd32, %r9;
	cvta.to.global.u64 	%rd33, %rd2;
	add.s64 	%rd34, %rd33, %rd32;
	st.global.u8 	[%rd34], %r131;
$L__BB0_33:
	ret;

}


// ===== COMPILED SASS (sm_100) =====

	.target	sm_100

	.elftype	@"ET_EXEC"


//--------------------- .note.nv.tkinfo           --------------------------
	.section	.note.nv.tkinfo,"",@"SHT_NOTE"
	.sectionflags	@"SHF_NOTE_NV_TKINFO"
	.tkinfo
        /*0018*/ 	.word	0x00000002
        /*0030*/ 	.string	""
        /*0030*/ 	.string	"ptxas"
        /*0030*/ 	.string	"Cuda compilation tools, release 13.0, V13.0.88"
        /*0030*/ 	.string	"Build cuda_13.0.r13.0/compiler.36424714_0"
        /*0030*/ 	.string	"-arch sm_100 -m 64 "



//--------------------- .note.nv.cuinfo           --------------------------
	.section	.note.nv.cuinfo,"",@"SHT_NOTE"
	.sectionflags	@"SHF_NOTE_NV_CUINFO"
        /*0018*/ 	.short	0x0002
        /*001a*/ 	.short	0x0064
        /*001c*/ 	.short	0x0082
	.zero		2


//--------------------- .nv.info                  --------------------------
	.section	.nv.info,"",@"SHT_CUDA_INFO"
	.align	4


	//----- nvinfo : EIATTR_REGCOUNT
	.align		4
        /*0000*/ 	.byte	0x04, 0x2f
        /*0002*/ 	.short	(.L_1 - .L_0)
	.align		4
.L_0:
        /*0004*/ 	.word	index@(_Z10blurKernelPhS_ii)
        /*0008*/ 	.word	0x00000020


	//----- nvinfo : EIATTR_FRAME_SIZE
	.align		4
.L_1:
        /*000c*/ 	.byte	0x04, 0x11
        /*000e*/ 	.short	(.L_3 - .L_2)
	.align		4
.L_2:
        /*0010*/ 	.word	index@(_Z10blurKernelPhS_ii)
        /*0014*/ 	.word	0x00000000


	//----- nvinfo : EIATTR_MIN_STACK_SIZE
	.align		4
.L_3:
        /*0018*/ 	.byte	0x04, 0x12
        /*001a*/ 	.short	(.L_5 - .L_4)
	.align		4
.L_4:
        /*001c*/ 	.word	index@(_Z10blurKernelPhS_ii)
        /*0020*/ 	.word	0x00000000
.L_5:


//--------------------- .nv.compat                --------------------------
	.section	.nv.compat,"",@"SHT_CUDA_COMPAT_INFO"
	.align	4
        /*0000*/ 	.byte	0x02, 0x09, 0x00, 0x00, 0x02, 0x02, 0x01, 0x00, 0x02, 0x05, 0x05, 0x00, 0x03, 0x07, 0x01, 0x01
        /*0010*/ 	.byte	0x02, 0x03, 0x00, 0x00, 0x02, 0x06, 0x01, 0x00, 0x04, 0x0b, 0x08, 0x00, 0x09, 0x00, 0x00, 0x00
        /*0020*/ 	.byte	0x00, 0x00, 0x00, 0x00


//--------------------- .nv.info._Z10blurKernelPhS_ii --------------------------
	.section	.nv.info._Z10blurKernelPhS_ii,"",@"SHT_CUDA_INFO"
	.sectionflags	@""
	.align	4


	//----- nvinfo : EIATTR_CUDA_API_VERSION
	.align		4
        /*0000*/ 	.byte	0x04, 0x37
        /*0002*/ 	.short	(.L_7 - .L_6)
.L_6:
        /*0004*/ 	.word	0x00000082


	//----- nvinfo : EIATTR_KPARAM_INFO
	.align		4
.L_7:
        /*0008*/ 	.byte	0x04, 0x17
        /*000a*/ 	.short	(.L_9 - .L_8)
.L_8:
        /*000c*/ 	.word	0x00000000
        /*0010*/ 	.short	0x0003
        /*0012*/ 	.short	0x0014
        /*0014*/ 	.byte	0x00, 0xf0, 0x11, 0x00


	//----- nvinfo : EIATTR_KPARAM_INFO
	.align		4
.L_9:
        /*0018*/ 	.byte	0x04, 0x17
        /*001a*/ 	.short	(.L_11 - .L_10)
.L_10:
        /*001c*/ 	.word	0x00000000
        /*0020*/ 	.short	0x0002
        /*0022*/ 	.short	0x0010
        /*0024*/ 	.byte	0x00, 0xf0, 0x11, 0x00


	//----- nvinfo : EIATTR_KPARAM_INFO
	.align		4
.L_11:
        /*0028*/ 	.byte	0x04, 0x17
        /*002a*/ 	.short	(.L_13 - .L_12)
.L_12:
        /*002c*/ 	.word	0x00000000
        /*0030*/ 	.short	0x0001
        /*0032*/ 	.short	0x0008
        /*0034*/ 	.byte	0x00, 0xf5, 0x21, 0x00


	//----- nvinfo : EIATTR_KPARAM_INFO
	.align		4
.L_13:
        /*0038*/ 	.byte	0x04, 0x17
        /*003a*/ 	.short	(.L_15 - .L_14)
.L_14:
        /*003c*/ 	.word	0x00000000
        /*0040*/ 	.short	0x0000
        /*0042*/ 	.short	0x0000
        /*0044*/ 	.byte	0x00, 0xf5, 0x21, 0x00


	//----- nvinfo : EIATTR_SPARSE_MMA_MASK
	.align		4
.L_15:
        /*0048*/ 	.byte	0x03, 0x50
        /*004a*/ 	.short	0x0000


	//----- nvinfo : EIATTR_MAXREG_COUNT
	.align		4
        /*004c*/ 	.byte	0x03, 0x1b
        /*004e*/ 	.short	0x00ff


	//----- nvinfo : EIATTR_MERCURY_ISA_VERSION
	.align		4
        /*0050*/ 	.byte	0x03, 0x5f
        /*0052*/ 	.short	0x0101


	//----- nvinfo : EIATTR_VRC_CTA_INIT_COUNT
	.align		4
        /*0054*/ 	.byte	0x02, 0x4a
	.zero		1
	.zero		1


	//----- nvinfo : EIATTR_EXIT_INSTR_OFFSETS
	.align		4
        /*0058*/ 	.byte	0x04, 0x1c
        /*005a*/ 	.short	(.L_17 - .L_16)


	//   ....[0]....
.L_16:
        /*005c*/ 	.word	0x000000c0


	//   ....[1]....
        /*0060*/ 	.word	0x00000bf0


	//----- nvinfo : EIATTR_CBANK_PARAM_SIZE
	.align		4
.L_17:
        /*0064*/ 	.byte	0x03, 0x19
        /*0066*/ 	.short	0x0018


	//----- nvinfo : EIATTR_PARAM_CBANK
	.align		4
        /*0068*/ 	.byte	0x04, 0x0a
        /*006a*/ 	.short	(.L_19 - .L_18)
	.align		4
.L_18:
        /*006c*/ 	.word	index@(.nv.constant0._Z10blurKernelPhS_ii)
        /*0070*/ 	.short	0x0380
        /*0072*/ 	.short	0x0018


	//----- nvinfo : EIATTR_SW_WAR
	.align		4
.L_19:
        /*0074*/ 	.byte	0x04, 0x36
        /*0076*/ 	.short	(.L_21 - .L_20)
.L_20:
        /*0078*/ 	.word	0x00000008
.L_21:


//--------------------- .nv.callgraph             --------------------------
	.section	.nv.callgraph,"",@"SHT_CUDA_CALLGRAPH"
	.align	4
	.sectionentsize	8
	.align		4
        /*0000*/ 	.word	0x00000000
	.align		4
        /*0004*/ 	.word	0xffffffff
	.align		4
        /*0008*/ 	.word	0x00000000
	.align		4
        /*000c*/ 	.word	0xfffffffe
	.align		4
        /*0010*/ 	.word	0x00000000
	.align		4
        /*0014*/ 	.word	0xfffffffd
	.align		4
        /*0018*/ 	.word	0x00000000
	.align		4
        /*001c*/ 	.word	0xfffffffc


//--------------------- .text._Z10blurKernelPhS_ii --------------------------
	.section	.text._Z10blurKernelPhS_ii,"ax",@progbits
	.align	128
        .global         _Z10blurKernelPhS_ii
        .type           _Z10blurKernelPhS_ii,@function
        .size           _Z10blurKernelPhS_ii,(.L_x_3 - _Z10blurKernelPhS_ii)
        .other          _Z10blurKernelPhS_ii,@"STO_CUDA_ENTRY STV_DEFAULT"
_Z10blurKernelPhS_ii:
.text._Z10blurKernelPhS_ii:
[----:B------:R-:W-:Y:S01]  /*0000*/  LDC R1, c[0x0][0x37c] ;  /* 0x0000df00ff017b82 */ /* 0x000fe20000000800 */
[----:B------:R-:W0:Y:S07]  /*0010*/  S2R R0, SR_TID.Y ;  /* 0x0000000000007919 */ /* 0x000e2e0000002200 */
[----:B------:R-:W1:Y:S01]  /*0020*/  LDC R24, c[0x0][0x360] ;  /* 0x0000d800ff187b82 */ /* 0x000e620000000800 */
[----:B------:R-:W2:Y:S01]  /*0030*/  LDCU.64 UR6, c[0x0][0x390] ;  /* 0x00007200ff0677ac */ /* 0x000ea20008000a00 */
[----:B------:R-:W1:Y:S06]  /*0040*/  S2R R3, SR_TID.X ;  /* 0x0000000000037919 */ /* 0x000e6c0000002100 */
[----:B------:R-:W0:Y:S08]  /*0050*/  S2UR UR5, SR_CTAID.Y ;  /* 0x00000000000579c3 */ /* 0x000e300000002600 */
[----:B------:R-:W0:Y:S08]  /*0060*/  LDC R23, c[0x0][0x364] ;  /* 0x0000d900ff177b82 */ /* 0x000e300000000800 */
[----:B------:R-:W1:Y:S01]  /*0070*/  S2UR UR4, SR_CTAID.X ;  /* 0x00000000000479c3 */ /* 0x000e620000002500 */
[----:B0-----:R-:W-:-:S05]  /*0080*/  IMAD R23, R23, UR5, R0 ;  /* 0x0000000517177c24 */ /* 0x001fca000f8e0200 */
[----:B--2---:R-:W-:Y:S01]  /*0090*/  ISETP.GE.AND P0, PT, R23, UR7, PT ;  /* 0x0000000717007c0c */ /* 0x004fe2000bf06270 */
[----:B-1----:R-:W-:-:S05]  /*00a0*/  IMAD R24, R24, UR4, R3 ;  /* 0x0000000418187c24 */ /* 0x002fca000f8e0203 */
[----:B------:R-:W-:-:S13]  /*00b0*/  ISETP.GE.OR P0, PT, R24, UR6, P0 ;  /* 0x0000000618007c0c */ /* 0x000fda0008706670 */
[----:B------:R-:W-:Y:S05]  /*00c0*/  @P0 EXIT ;  /* 0x000000000000094d */ /* 0x000fea0003800000 */
[----:B------:R-:W-:Y:S01]  /*00d0*/  LEA R4, R23, R24, 0xa ;  /* 0x0000001817047211 */ /* 0x000fe200078e50ff */
[C---:B------:R-:W-:Y:S01]  /*00e0*/  VIADD R22, R24.reuse, 0xfffffffd ;  /* 0xfffffffd18167836 */ /* 0x040fe20000000000 */
[----:B------:R-:W-:Y:S01]  /*00f0*/  CS2R R6, SRZ ;  /* 0x0000000000067805 */ /* 0x000fe2000001ff00 */
[C---:B------:R-:W-:Y:S01]  /*0100*/  VIADD R8, R24.reuse, 0xfffffffe ;  /* 0xfffffffe18087836 */ /* 0x040fe20000000000 */
[----:B------:R-:W0:Y:S01]  /*0110*/  LDCU.64 UR6, c[0x0][0x358] ;  /* 0x00006b00ff0677ac */ /* 0x000e220008000a00 */
[C---:B------:R-:W-:Y:S02]  /*0120*/  VIADD R0, R24.reuse, 0xffffffff ;  /* 0xffffffff18007836 */ /* 0x040fe40000000000 */
[C---:B------:R-:W-:Y:S01]  /*0130*/  VIADD R2, R24.reuse, 0x1 ;  /* 0x0000000118027836 */ /* 0x040fe20000000000 */
[----:B------:R-:W-:Y:S01]  /*0140*/  UMOV UR4, 0xffffebfd ;  /* 0xffffebfd00047882 */ /* 0x000fe20000000000 */
[C---:B------:R-:W-:Y:S02]  /*0150*/  VIADD R3, R24.reuse, 0x2 ;  /* 0x0000000218037836 */ /* 0x040fe40000000000 */
[----:B------:R-:W-:-:S02]  /*0160*/  VIADD R5, R24, 0x3 ;  /* 0x0000000318057836 */ /* 0x000fc40000000000 */
[----:B------:R-:W-:-:S07]  /*0170*/  VIADD R9, R4, 0xfffff3fd ;  /* 0xfffff3fd04097836 */ /* 0x000fce0000000000 */
.L_x_1:
[----:B------:R-:W-:-:S05]  /*0180*/  VIADD R27, R23, 0xfffffffd ;  /* 0xfffffffd171b7836 */ /* 0x000fca0000000000 */
[----:B------:R-:W-:Y:S02]  /*0190*/  VIMNMX.U32 R10, PT, PT, R22, R27, !PT ;  /* 0x0000001b160a7248 */ /* 0x000fe40007fe0000 */
[C---:B------:R-:W-:Y:S02]  /*01a0*/  LOP3.LUT R12, R27.reuse, R24, RZ, 0xfc, !PT ;  /* 0x000000181b0c7212 */ /* 0x040fe400078efcff */
[----:B------:R-:W-:Y:S02]  /*01b0*/  ISETP.GT.U32.AND P6, PT, R10, 0x3ff, PT ;  /* 0x000003ff0a00780c */ /* 0x000fe40003fc4070 */
[----:B------:R-:W-:Y:S02]  /*01c0*/  LOP3.LUT R10, R27, R8, RZ, 0xfc, !PT ;  /* 0x000000081b0a7212 */ /* 0x000fe400078efcff */
[----:B------:R-:W-:Y:S02]  /*01d0*/  ISETP.GT.U32.AND P3, PT, R12, 0x3ff, PT ;  /* 0x000003ff0c00780c */ /* 0x000fe40003f64070 */
[----:B------:R-:W-:-:S02]  /*01e0*/  ISETP.GT.U32.AND P5, PT, R10, 0x3ff, PT ;  /* 0x000003ff0a00780c */ /* 0x000fc40003fa4070 */
[C---:B------:R-:W-:Y:S02]  /*01f0*/  LOP3.LUT R10, R27.reuse, R0, RZ, 0xfc, !PT ;  /* 0x000000001b0a7212 */ /* 0x040fe400078efcff */
[C---:B------:R-:W-:Y:S02]  /*0200*/  LOP3.LUT R14, R27.reuse, R2, RZ, 0xfc, !PT ;  /* 0x000000021b0e7212 */ /* 0x040fe400078efcff */
[----:B------:R-:W-:Y:S02]  /*0210*/  ISETP.GT.U32.AND P4, PT, R10, 0x3ff, PT ;  /* 0x000003ff0a00780c */ /* 0x000fe40003f84070 */
[----:B------:R-:W1:Y:S01]  /*0220*/  @!P6 LDC.64 R10, c[0x0][0x380] ;  /* 0x0000e000ff0aeb82 */ /* 0x000e620000000a00 */
[----:B------:R-:W-:Y:S02]  /*0230*/  ISETP.GT.U32.AND P2, PT, R14, 0x3ff, PT ;  /* 0x000003ff0e00780c */ /* 0x000fe40003f44070 */
[----:B------:R-:W-:Y:S02]  /*0240*/  LOP3.LUT R16, R27, R3, RZ, 0xfc, !PT ;  /* 0x000000031b107212 */ /* 0x000fe400078efcff */
[----:B------:R-:W-:Y:S01]  /*0250*/  @!P5 VIADD R29, R9, 0x1 ;  /* 0x00000001091dd836 */ /* 0x000fe20000000000 */
[----:B------:R-:W-:-:S02]  /*0260*/  LOP3.LUT R27, R27, R5, RZ, 0xfc, !PT ;  /* 0x000000051b1b7212 */ /* 0x000fc400078efcff */
[----:B------:R-:W2:Y:S01]  /*0270*/  @!P5 LDC.64 R12, c[0x0][0x380] ;  /* 0x0000e000ff0cdb82 */ /* 0x000ea20000000a00 */
[----:B------:R-:W-:Y:S02]  /*0280*/  ISETP.GT.U32.AND P1, PT, R16, 0x3ff, PT ;  /* 0x000003ff1000780c */ /* 0x000fe40003f24070 */
[----:B------:R-:W-:-:S05]  /*0290*/  P2R R25, PR, RZ, 0x40 ;  /* 0x00000040ff197803 */ /* 0x000fca0000000000 */
[----:B------:R-:W3:Y:S08]  /*02a0*/  @!P4 LDC.64 R14, c[0x0][0x380] ;  /* 0x0000e000ff0ecb82 */ /* 0x000ef00000000a00 */
[----:B------:R-:W4:Y:S01]  /*02b0*/  @!P3 LDC.64 R16, c[0x0][0x380] ;  /* 0x0000e000ff10bb82 */ /* 0x000f220000000a00 */
[----:B-1----:R-:W-:-:S05]  /*02c0*/  @!P6 IADD3 R10, P0, PT, R9, R10, RZ ;  /* 0x0000000a090ae210 */ /* 0x002fca0007f1e0ff */
[----:B------:R-:W-:Y:S02]  /*02d0*/  @!P6 IMAD.X R11, RZ, RZ, R11, P0 ;  /* 0x000000ffff0be224 */ /* 0x000fe400000e060b */
[----:B------:R-:W1:Y:S01]  /*02e0*/  @!P2 LDC.64 R18, c[0x0][0x380] ;  /* 0x0000e000ff12ab82 */ /* 0x000e620000000a00 */
[----:B--2---:R-:W-:Y:S02]  /*02f0*/  @!P5 IADD3 R28, P0, PT, R29, R12, RZ ;  /* 0x0000000c1d1cd210 */ /* 0x004fe40007f1e0ff */
[----:B------:R-:W-:-:S03]  /*0300*/  @!P4 IADD3 R12, PT, PT, R9, 0x2, RZ ;  /* 0x00000002090cc810 */ /* 0x000fc60007ffe0ff */
[----:B------:R-:W-:Y:S02]  /*0310*/  @!P5 IMAD.X R29, RZ, RZ, R13, P0 ;  /* 0x000000ffff1dd224 */ /* 0x000fe400000e060d */
[----:B------:R-:W2:Y:S01]  /*0320*/  @!P1 LDC.64 R20, c[0x0][0x380] ;  /* 0x0000e000ff149b82 */ /* 0x000ea20000000a00 */
[----:B---3--:R-:W-:Y:S01]  /*0330*/  @!P4 IADD3 R14, P0, PT, R12, R14, RZ ;  /* 0x0000000e0c0ec210 */ /* 0x008fe20007f1e0ff */
[----:B------:R-:W-:Y:S01]  /*0340*/  @!P3 VIADD R13, R9, 0x3 ;  /* 0x00000003090db836 */ /* 0x000fe20000000000 */
[----:B0-----:R-:W3:Y:S03]  /*0350*/  @!P5 LDG.E.U8 R28, desc[UR6][R28.64] ;  /* 0x000000061c1cd981 */ /* 0x001ee6000c1e1100 */
[----:B------:R-:W-:Y:S01]  /*0360*/  @!P4 IMAD.X R15, RZ, RZ, R15, P0 ;  /* 0x000000ffff0fc224 */ /* 0x000fe200000e060f */
[----:B----4-:R-:W-:Y:S01]  /*0370*/  @!P3 IADD3 R16, P0, PT, R13, R16, RZ ;  /* 0x000000100d10b210 */ /* 0x010fe20007f1e0ff */
[----:B------:R-:W-:-:S03]  /*0380*/  @!P2 VIADD R13, R9, 0x4 ;  /* 0x00000004090da836 */ /* 0x000fc60000000000 */
[----:B------:R-:W4:Y:S01]  /*0390*/  @!P4 LDG.E.U8 R14, desc[UR6][R14.64] ;  /* 0x000000060e0ec981 */ /* 0x000f22000c1e1100 */
[----:B------:R-:W-:Y:S01]  /*03a0*/  @!P3 IMAD.X R17, RZ, RZ, R17, P0 ;  /* 0x000000ffff11b224 */ /* 0x000fe200000e0611 */
[----:B-1----:R-:W-:Y:S02]  /*03b0*/  @!P2 IADD3 R18, P0, PT, R13, R18, RZ ;  /* 0x000000120d12a210 */ /* 0x002fe40007f1e0ff */
[----:B------:R-:W-:Y:S02]  /*03c0*/  @!P1 IADD3 R13, PT, PT, R9, 0x5, RZ ;  /* 0x00000005090d9810 */ /* 0x000fe40007ffe0ff */
[----:B------:R-:W5:Y:S01]  /*03d0*/  @!P3 LDG.E.U8 R16, desc[UR6][R16.64] ;  /* 0x000000061010b981 */ /* 0x000f62000c1e1100 */
[----:B------:R-:W-:Y:S01]  /*03e0*/  @!P2 IMAD.X R19, RZ, RZ, R19, P0 ;  /* 0x000000ffff13a224 */ /* 0x000fe200000e0613 */
[----:B--2---:R-:W-:-:S04]  /*03f0*/  @!P1 IADD3 R20, P0, PT, R13, R20, RZ ;  /* 0x000000140d149210 */ /* 0x004fc80007f1e0ff */
[----:B------:R-:W2:Y:S01]  /*0400*/  @!P2 LDG.E.U8 R18, desc[UR6][R18.64] ;  /* 0x000000061212a981 */ /* 0x000ea2000c1e1100 */
[----:B------:R-:W-:Y:S01]  /*0410*/  @!P1 IMAD.X R21, RZ, RZ, R21, P0 ;  /* 0x000000ffff159224 */ /* 0x000fe200000e0615 */
[----:B------:R-:W-:-:S04]  /*0420*/  ISETP.GT.U32.AND P0, PT, R27, 0x3ff, PT ;  /* 0x000003ff1b00780c */ /* 0x000fc80003f04070 */
[----:B------:R-:W2:Y:S09]  /*0430*/  @!P1 LDG.E.U8 R20, desc[UR6][R20.64] ;  /* 0x0000000614149981 */ /* 0x000eb2000c1e1100 */
[----:B------:R-:W0:Y:S01]  /*0440*/  @!P0 LDC.64 R12, c[0x0][0x380] ;  /* 0x0000e000ff0c8b82 */ /* 0x000e220000000a00 */
[----:B------:R-:W-:-:S05]  /*0450*/  @!P0 VIADD R27, R9, 0x6 ;  /* 0x00000006091b8836 */ /* 0x000fca0000000000 */
[----:B0-----:R-:W-:-:S05]  /*0460*/  @!P0 IADD3 R12, P6, PT, R27, R12, RZ ;  /* 0x0000000c1b0c8210 */ /* 0x001fca0007fde0ff */
[----:B------:R-:W-:Y:S01]  /*0470*/  @!P0 IMAD.X R13, RZ, RZ, R13, P6 ;  /* 0x000000ffff0d8224 */ /* 0x000fe200030e060d */
[----:B------:R-:W-:-:S04]  /*0480*/  ISETP.NE.AND P6, PT, R25, RZ, PT ;  /* 0x000000ff1900720c */ /* 0x000fc80003fc5270 */
[----:B------:R-:W2:Y:S09]  /*0490*/  @!P0 LDG.E.U8 R12, desc[UR6][R12.64] ;  /* 0x000000060c0c8981 */ /* 0x000eb2000c1e1100 */
[----:B------:R-:W3:Y:S01]  /*04a0*/  @!P6 LDG.E.U8 R10, desc[UR6][R10.64] ;  /* 0x000000060a0ae981 */ /* 0x000ee2000c1e1100 */
[----:B------:R-:W-:-:S05]  /*04b0*/  @!P6 IADD3 R6, PT, PT, R6, 0x1, RZ ;  /* 0x000000010606e810 */ /* 0x000fca0007ffe0ff */
[----:B------:R-:W-:Y:S01]  /*04c0*/  @!P5 VIADD R6, R6, 0x1 ;  /* 0x000000010606d836 */ /* 0x000fe20000000000 */
[----:B------:R-:W-:-:S03]  /*04d0*/  UIADD3 UR4, UPT, UPT, UR4, 0x800, URZ ;  /* 0x0000080004047890 */ /* 0x000fc6000fffe0ff */
[----:B------:R-:W-:Y:S01]  /*04e0*/  @!P4 VIADD R6, R6, 0x1 ;  /* 0x000000010606c836 */ /* 0x000fe20000000000 */
[----:B------:R-:W-:-:S04]  /*04f0*/  UISETP.NE.AND UP0, UPT, UR4, 0xbfd, UPT ;  /* 0x00000bfd0400788c */ /* 0x000fc8000bf05270 */
[----:B------:R-:W-:-:S05]  /*0500*/  @!P3 IADD3 R6, PT, PT, R6, 0x1, RZ ;  /* 0x000000010606b810 */ /* 0x000fca0007ffe0ff */
[----:B------:R-:W-:-:S04]  /*0510*/  @!P2 VIADD R6, R6, 0x1 ;  /* 0x000000010606a836 */ /* 0x000fc80000000000 */
[----:B------:R-:W-:-:S04]  /*0520*/  @!P1 VIADD R6, R6, 0x1 ;  /* 0x0000000106069836 */ /* 0x000fc80000000000 */
[----:B------:R-:W-:Y:S02]  /*0530*/  @!P0 VIADD R6, R6, 0x1 ;  /* 0x0000000106068836 */ /* 0x000fe40000000000 */
[----:B---3--:R-:W-:-:S04]  /*0540*/  @!P6 IMAD.IADD R7, R7, 0x1, R10 ;  /* 0x000000010707e824 */ /* 0x008fc800078e020a */
[----:B------:R-:W-:-:S04]  /*0550*/  @!P5 IMAD.IADD R7, R7, 0x1, R28 ;  /* 0x000000010707d824 */ /* 0x000fc800078e021c */
[----:B----4-:R-:W-:-:S04]  /*0560*/  @!P4 IMAD.IADD R7, R7, 0x1, R14 ;  /* 0x000000010707c824 */ /* 0x010fc800078e020e */
[----:B-----5:R-:W-:-:S04]  /*0570*/  @!P3 IMAD.IADD R7, R7, 0x1, R16 ;  /* 0x000000010707b824 */ /* 0x020fc800078e0210 */
[----:B--2---:R-:W-:-:S04]  /*0580*/  @!P2 IMAD.IADD R7, R7, 0x1, R18 ;  /* 0x000000010707a824 */ /* 0x004fc800078e0212 */
[----:B------:R-:W-:-:S05]  /*0590*/  @!P1 IMAD.IADD R7, R7, 0x1, R20 ;  /* 0x0000000107079824 */ /* 0x000fca00078e0214 */
[----:B------:R-:W-:Y:S01]  /*05a0*/  @!P0 IADD3 R7, PT, PT, R7, R12, RZ ;  /* 0x0000000c07078210 */ /* 0x000fe20007ffe0ff */
[----:B------:R-:W-:Y:S06]  /*05b0*/  BRA.U !UP0, `(.L_x_0) ;  /* 0x0000000508147547 */ /* 0x000fec000b800000 */
        /* <DEDUP_REMOVED lines=8> */
[----:B------:R-:W-:Y:S02]  /*0640*/  LOP3.LUT R14, R27, R2, RZ, 0xfc, !PT ;  /* 0x000000021b0e7212 */ /* 0x000fe400078efcff */
[----:B------:R-:W-:Y:S01]  /*0650*/  ISETP.GT.U32.AND P4, PT, R10, 0x3ff, PT ;  /* 0x000003ff0a00780c */ /* 0x000fe20003f84070 */
[----:B------:R-:W-:Y:S01]  /*0660*/  @!P6 VIADD R21, R9, 0x400 ;  /* 0x000004000915e836 */ /* 0x000fe20000000000 */
[----:B------:R-:W0:Y:S01]  /*0670*/  @!P6 LDC.64 R10, c[0x0][0x380] ;  /* 0x0000e000ff0aeb82 */ /* 0x000e220000000a00 */
[----:B------:R-:W-:Y:S02]  /*0680*/  ISETP.GT.U32.AND P2, PT, R14, 0x3ff, PT ;  /* 0x000003ff0e00780c */ /* 0x000fe40003f44070 */
[----:B------:R-:W-:Y:S02]  /*0690*/  LOP3.LUT R16, R27, R3, RZ, 0xfc, !PT ;  /* 0x000000031b107212 */ /* 0x000fe400078efcff */
[----:B------:R-:W-:Y:S01]  /*06a0*/  @!P5 VIADD R29, R9, 0x401 ;  /* 0x00000401091dd836 */ /* 0x000fe20000000000 */
[----:B------:R-:W-:-:S02]  /*06b0*/  LOP3.LUT R27, R27, R5, RZ, 0xfc, !PT ;  /* 0x000000051b1b7212 */ /* 0x000fc400078efcff */
[----:B------:R-:W1:Y:S01]  /*06c0*/  @!P5 LDC.64 R12, c[0x0][0x380] ;  /* 0x0000e000ff0cdb82 */ /* 0x000e620000000a00 */
[----:B------:R-:W-:Y:S02]  /*06d0*/  ISETP.GT.U32.AND P1, PT, R16, 0x3ff, PT ;  /* 0x000003ff1000780c */ /* 0x000fe40003f24070 */
[----:B------:R-:W-:-:S05]  /*06e0*/  P2R R25, PR, RZ, 0x40 ;  /* 0x00000040ff197803 */ /* 0x000fca0000000000 */
[----:B------:R-:W2:Y:S08]  /*06f0*/  @!P4 LDC.64 R14, c[0x0][0x380] ;  /* 0x0000e000ff0ecb82 */ /* 0x000eb00000000a00 */
[----:B------:R-:W3:Y:S01]  /*0700*/  @!P3 LDC.64 R16, c[0x0][0x380] ;  /* 0x0000e000ff10bb82 */ /* 0x000ee20000000a00 */
[----:B0-----:R-:W-:-:S05]  /*0710*/  @!P6 IADD3 R10, P0, PT, R21, R10, RZ ;  /* 0x0000000a150ae210 */ /* 0x001fca0007f1e0ff */
[----:B------:R-:W-:Y:S02]  /*0720*/  @!P6 IMAD.X R11, RZ, RZ, R11, P0 ;  /* 0x000000ffff0be224 */ /* 0x000fe400000e060b */
[----:B------:R-:W0:Y:S01]  /*0730*/  @!P2 LDC.64 R18, c[0x0][0x380] ;  /* 0x0000e000ff12ab82 */ /* 0x000e220000000a00 */
[----:B-1----:R-:W-:Y:S01]  /*0740*/  @!P5 IADD3 R28, P0, PT, R29, R12, RZ ;  /* 0x0000000c1d1cd210 */ /* 0x002fe20007f1e0ff */
[----:B------:R-:W-:-:S03]  /*0750*/  @!P4 VIADD R12, R9, 0x402 ;  /* 0x00000402090cc836 */ /* 0x000fc60000000000 */
[----:B------:R-:W-:Y:S01]  /*0760*/  @!P5 IADD3.X R29, PT, PT, RZ, R13, RZ, P0, !PT ;  /* 0x0000000dff1dd210 */ /* 0x000fe200007fe4ff */
[----:B------:R-:W-:Y:S02]  /*0770*/  @!P3 VIADD R13, R9, 0x403 ;  /* 0x00000403090db836 */ /* 0x000fe40000000000 */
[----:B------:R-:W1:Y:S01]  /*0780*/  @!P1 LDC.64 R20, c[0x0][0x380] ;  /* 0x0000e000ff149b82 */ /* 0x000e620000000a00 */
[----:B--2---:R-:W-:Y:S01]  /*0790*/  @!P4 IADD3 R14, P0, PT, R12, R14, RZ ;  /* 0x0000000e0c0ec210 */ /* 0x004fe20007f1e0ff */
[----:B------:R-:W2:Y:S04]  /*07a0*/  @!P5 LDG.E.U8 R28, desc[UR6][R28.64] ;  /* 0x000000061c1cd981 */ /* 0x000ea8000c1e1100 */
[----:B------:R-:W-:Y:S01]  /*07b0*/  @!P4 IMAD.X R15, RZ, RZ, R15, P0 ;  /* 0x000000ffff0fc224 */ /* 0x000fe200000e060f */
[----:B---3--:R-:W-:Y:S01]  /*07c0*/  @!P3 IADD3 R16, P0, PT, R13, R16, RZ ;  /* 0x000000100d10b210 */ /* 0x008fe20007f1e0ff */
[----:B------:R-:W-:-:S03]  /*07d0*/  @!P2 VIADD R13, R9, 0x404 ;  /* 0x00000404090da836 */ /* 0x000fc60000000000 */
[----:B------:R-:W3:Y:S01]  /*07e0*/  @!P4 LDG.E.U8 R14, desc[UR6][R14.64] ;  /* 0x000000060e0ec981 */ /* 0x000ee2000c1e1100 */
[----:B------:R-:W-:Y:S01]  /*07f0*/  @!P3 IMAD.X R17, RZ, RZ, R17, P0 ;  /* 0x000000ffff11b224 */ /* 0x000fe200000e0611 */
[----:B0-----:R-:W-:Y:S01]  /*0800*/  @!P2 IADD3 R18, P0, PT, R13, R18, RZ ;  /* 0x000000120d12a210 */ /* 0x001fe20007f1e0ff */
[----:B------:R-:W-:-:S03]  /*0810*/  @!P1 VIADD R13, R9, 0x405 ;  /* 0x00000405090d9836 */ /* 0x000fc60000000000 */
[----:B------:R-:W4:Y:S01]  /*0820*/  @!P3 LDG.E.U8 R16, desc[UR6][R16.64] ;  /* 0x000000061010b981 */ /* 0x000f22000c1e1100 */
[----:B------:R-:W-:Y:S02]  /*0830*/  @!P2 IADD3.X R19, PT, PT, RZ, R19, RZ, P0, !PT ;  /* 0x00000013ff13a210 */ /* 0x000fe400007fe4ff */
[----:B-1----:R-:W-:-:S03]  /*0840*/  @!P1 IADD3 R20, P0, PT, R13, R20, RZ ;  /* 0x000000140d149210 */ /* 0x002fc60007f1e0ff */
[----:B------:R-:W5:Y:S02]  /*0850*/  @!P2 LDG.E.U8 R18, desc[UR6][R18.64] ;  /* 0x000000061212a981 */ /* 0x000f64000c1e1100 */
[----:B------:R-:W-:Y:S01]  /*0860*/  @!P1 IMAD.X R21, RZ, RZ, R21, P0 ;  /* 0x000000ffff159224 */ /* 0x000fe200000e0615 */
[----:B------:R-:W-:-:S04]  /*0870*/  ISETP.GT.U32.AND P0, PT, R27, 0x3ff, PT ;  /* 0x000003ff1b00780c */ /* 0x000fc80003f04070 */
[----:B------:R-:W5:Y:S09]  /*0880*/  @!P1 LDG.E.U8 R20, desc[UR6][R20.64] ;  /* 0x0000000614149981 */ /* 0x000f72000c1e1100 */
[----:B------:R-:W0:Y:S01]  /*0890*/  @!P0 LDC.64 R12, c[0x0][0x380] ;  /* 0x0000e000ff0c8b82 */ /* 0x000e220000000a00 */
[----:B------:R-:W-:-:S05]  /*08a0*/  @!P0 VIADD R27, R9, 0x406 ;  /* 0x00000406091b8836 */ /* 0x000fca0000000000 */
[----:B0-----:R-:W-:-:S05]  /*08b0*/  @!P0 IADD3 R12, P6, PT, R27, R12, RZ ;  /* 0x0000000c1b0c8210 */ /* 0x001fca0007fde0ff */
[----:B------:R-:W-:Y:S01]  /*08c0*/  @!P0 IMAD.X R13, RZ, RZ, R13, P6 ;  /* 0x000000ffff0d8224 */ /* 0x000fe200030e060d */
[----:B------:R-:W-:-:S04]  /*08d0*/  ISETP.NE.AND P6, PT, R25, RZ, PT ;  /* 0x000000ff1900720c */ /* 0x000fc80003fc5270 */
[----:B------:R-:W5:Y:S09]  /*08e0*/  @!P0 LDG.E.U8 R12, desc[UR6][R12.64] ;  /* 0x000000060c0c8981 */ /* 0x000f72000c1e1100 */
[----:B------:R-:W2:Y:S01]  /*08f0*/  @!P6 LDG.E.U8 R10, desc[UR6][R10.64] ;  /* 0x000000060a0ae981 */ /* 0x000ea2000c1e1100 */
[----:B------:R-:W-:-:S04]  /*0900*/  @!P6 VIADD R6, R6, 0x1 ;  /* 0x000000010606e836 */ /* 0x000fc80000000000 */
[----:B------:R-:W-:-:S04]  /*0910*/  @!P5 VIADD R6, R6, 0x1 ;  /* 0x000000010606d836 */ /* 0x000fc80000000000 */
[----:B------:R-:W-:-:S05]  /*0920*/  @!P4 VIADD R6, R6, 0x1 ;  /* 0x000000010606c836 */ /* 0x000fca0000000000 */
[----:B------:R-:W-:-:S05]  /*0930*/  @!P3 IADD3 R6, PT, PT, R6, 0x1, RZ ;  /* 0x000000010606b810 */ /* 0x000fca0007ffe0ff */
[----:B------:R-:W-:-:S04]  /*0940*/  @!P2 VIADD R6, R6, 0x1 ;  /* 0x000000010606a836 */ /* 0x000fc80000000000 */
[----:B------:R-:W-:Y:S01]  /*0950*/  @!P1 VIADD R6, R6, 0x1 ;  /* 0x0000000106069836 */ /* 0x000fe20000000000 */
[----:B------:R-:W-:Y:S01]  /*0960*/  IADD3 R23, PT, PT, R23, 0x2, RZ ;  /* 0x0000000217177810 */ /* 0x000fe20007ffe0ff */
[----:B------:R-:W-:Y:S02]  /*0970*/  VIADD R9, R9, 0x800 ;  /* 0x0000080009097836 */ /* 0x000fe40000000000 */
[----:B------:R-:W-:Y:S02]  /*0980*/  @!P0 VIADD R6, R6, 0x1 ;  /* 0x0000000106068836 */ /* 0x000fe40000000000 */
[----:B--2---:R-:W-:-:S05]  /*0990*/  @!P6 IMAD.IADD R7, R7, 0x1, R10 ;  /* 0x000000010707e824 */ /* 0x004fca00078e020a */
[----:B------:R-:W-:-:S05]  /*09a0*/  @!P5 IADD3 R7, PT, PT, R7, R28, RZ ;  /* 0x0000001c0707d210 */ /* 0x000fca0007ffe0ff */
[----:B---3--:R-:W-:-:S04]  /*09b0*/  @!P4 IMAD.IADD R7, R7, 0x1, R14 ;  /* 0x000000010707c824 */ /* 0x008fc800078e020e */
[----:B----4-:R-:W-:-:S04]  /*09c0*/  @!P3 IMAD.IADD R7, R7, 0x1, R16 ;  /* 0x000000010707b824 */ /* 0x010fc800078e0210 */
[----:B-----5:R-:W-:-:S04]  /*09d0*/  @!P2 IMAD.IADD R7, R7, 0x1, R18 ;  /* 0x000000010707a824 */ /* 0x020fc800078e0212 */
[----:B------:R-:W-:-:S04]  /*09e0*/  @!P1 IMAD.IADD R7, R7, 0x1, R20 ;  /* 0x0000000107079824 */ /* 0x000fc800078e0214 */
[----:B------:R-:W-:Y:S01]  /*09f0*/  @!P0 IMAD.IADD R7, R7, 0x1, R12 ;  /* 0x0000000107078824 */ /* 0x000fe200078e020c */
[----:B------:R-:W-:Y:S06]  /*0a00*/  BRA `(.L_x_1) ;  /* 0xfffffff400dc7947 */ /* 0x000fec000383ffff */
.L_x_0:
[-C--:B------:R-:W-:Y:S01]  /*0a10*/  IABS R5, R6.reuse ;  /* 0x0000000600057213 */ /* 0x080fe20000000000 */
[----:B------:R-:W0:Y:S01]  /*0a20*/  LDCU.64 UR4, c[0x0][0x388] ;  /* 0x00007100ff0477ac */ /* 0x000e220008000a00 */
[----:B------:R-:W-:Y:S02]  /*0a30*/  IABS R10, R7 ;  /* 0x00000007000a7213 */ /* 0x000fe40000000000 */
[----:B------:R-:W1:Y:S01]  /*0a40*/  I2F.RP R0, R5 ;  /* 0x0000000500007306 */ /* 0x000e620000209400 */
[-C--:B------:R-:W-:Y:S02]  /*0a50*/  IABS R11, R6.reuse ;  /* 0x00000006000b7213 */ /* 0x080fe40000000000 */
[----:B------:R-:W-:-:S04]  /*0a60*/  LOP3.LUT R7, R7, R6, RZ, 0x3c, !PT ;  /* 0x0000000607077212 */ /* 0x000fc800078e3cff */
[----:B------:R-:W-:Y:S01]  /*0a70*/  ISETP.GE.AND P2, PT, R7, RZ, PT ;  /* 0x000000ff0700720c */ /* 0x000fe20003f46270 */
[----:B-1----:R-:W1:Y:S02]  /*0a80*/  MUFU.RCP R0, R0 ;  /* 0x0000000000007308 */ /* 0x002e640000001000 */
[----:B-1----:R-:W-:Y:S02]  /*0a90*/  VIADD R2, R0, 0xffffffe ;  /* 0x0ffffffe00027836 */ /* 0x002fe40000000000 */
[----:B------:R-:W-:-:S04]  /*0aa0*/  IMAD.MOV R0, RZ, RZ, -R11 ;  /* 0x000000ffff007224 */ /* 0x000fc800078e0a0b */
[----:B------:R1:W2:Y:S02]  /*0ab0*/  F2I.FTZ.U32.TRUNC.NTZ R3, R2 ;  /* 0x0000000200037305 */ /* 0x0002a4000021f000 */
[----:B-1----:R-:W-:Y:S01]  /*0ac0*/  IMAD.MOV.U32 R2, RZ, RZ, RZ ;  /* 0x000000ffff027224 */ /* 0x002fe200078e00ff */
[----:B--2---:R-:W-:-:S05]  /*0ad0*/  IADD3 R8, PT, PT, RZ, -R3, RZ ;  /* 0x80000003ff087210 */ /* 0x004fca0007ffe0ff */
[----:B------:R-:W-:Y:S02]  /*0ae0*/  IMAD R9, R8, R5, RZ ;  /* 0x0000000508097224 */ /* 0x000fe400078e02ff */
[----:B------:R-:W-:Y:S02]  /*0af0*/  IMAD.MOV.U32 R8, RZ, RZ, R10 ;  /* 0x000000ffff087224 */ /* 0x000fe400078e000a */
[----:B------:R-:W-:-:S06]  /*0b00*/  IMAD.HI.U32 R3, R3, R9, R2 ;  /* 0x0000000903037227 */ /* 0x000fcc00078e0002 */
[----:B------:R-:W-:-:S04]  /*0b10*/  IMAD.HI.U32 R3, R3, R8, RZ ;  /* 0x0000000803037227 */ /* 0x000fc800078e00ff */
[----:B------:R-:W-:-:S05]  /*0b20*/  IMAD R0, R3, R0, R8 ;  /* 0x0000000003007224 */ /* 0x000fca00078e0208 */
[----:B------:R-:W-:-:S13]  /*0b30*/  ISETP.GT.U32.AND P1, PT, R5, R0, PT ;  /* 0x000000000500720c */ /* 0x000fda0003f24070 */
[----:B------:R-:W-:Y:S01]  /*0b40*/  @!P1 IMAD.IADD R0, R0, 0x1, -R5 ;  /* 0x0000000100009824 */ /* 0x000fe200078e0a05 */
[----:B------:R-:W-:Y:S02]  /*0b50*/  @!P1 IADD3 R3, PT, PT, R3, 0x1, RZ ;  /* 0x0000000103039810 */ /* 0x000fe40007ffe0ff */
[----:B------:R-:W-:Y:S02]  /*0b60*/  ISETP.NE.AND P1, PT, R6, RZ, PT ;  /* 0x000000ff0600720c */ /* 0x000fe40003f25270 */
[----:B------:R-:W-:-:S13]  /*0b70*/  ISETP.GE.U32.AND P0, PT, R0, R5, PT ;  /* 0x000000050000720c */ /* 0x000fda0003f06070 */
[----:B------:R-:W-:Y:S01]  /*0b80*/  @P0 VIADD R3, R3, 0x1 ;  /* 0x0000000103030836 */ /* 0x000fe20000000000 */
[----:B0-----:R-:W-:-:S03]  /*0b90*/  IADD3 R2, P0, PT, R4, UR4, RZ ;  /* 0x0000000404027c10 */ /* 0x001fc6000ff1e0ff */
[----:B------:R-:W-:Y:S01]  /*0ba0*/  IMAD.MOV.U32 R5, RZ, RZ, R3 ;  /* 0x000000ffff057224 */ /* 0x000fe200078e0003 */
[----:B------:R-:W-:-:S03]  /*0bb0*/  LEA.HI.X.SX32 R3, R4, UR5, 0x1, P0 ;  /* 0x0000000504037c11 */ /* 0x000fc600080f0eff */
[----:B------:R-:W-:Y:S01]  /*0bc0*/  @!P2 IMAD.MOV R5, RZ, RZ, -R5 ;  /* 0x000000ffff05a224 */ /* 0x000fe200078e0a05 */
[----:B------:R-:W-:-:S05]  /*0bd0*/  @!P1 LOP3.LUT R5, RZ, R6, RZ, 0x33, !PT ;  /* 0x00000006ff059212 */ /* 0x000fca00078e33ff */
[----:B------:R-:W-:Y:S01]  /*0be0*/  STG.E.U8 desc[UR6][R2.64], R5 ;  /* 0x0000000502007986 */ /* 0x000fe2000c101106 */
[----:B------:R-:W-:Y:S05]  /*0bf0*/  EXIT ;  /* 0x000000000000794d */ /* 0x000fea0003800000 */
.L_x_2:
[----:B------:R-:W-:-:S00]  /*0c00*/  BRA `(.L_x_2) ;  /* 0xfffffffc00fc7947 */ /* 0x000fc0000383ffff */
[----:B------:R-:W-:-:S00]  /*0c10*/  NOP ;  /* 0x0000000000007918 */ /* 0x000fc00000000000 */
        /* <DEDUP_REMOVED lines=14> */
.L_x_3:


//--------------------- .nv.shared.reserved.0     --------------------------
	.section	.nv.shared.reserved.0,"aw",@nobits
	.weak		__nv_reservedSMEM_offset_0_alias
	.size		__nv_reservedSMEM_offset_0_alias, 0, 64
	.other		__nv_reservedSMEM_offset_0_alias,@"STO_CUDA_RESERVED_SHARED STV_DEFAULT"
__nv_reservedSMEM_offset_0_alias:
	.zero		0
	.zero		64


//--------------------- .nv.constant0._Z10blurKernelPhS_ii --------------------------
	.section	.nv.constant0._Z10blurKernelPhS_ii,"a",@progbits
	.sectionflags	@""
	.align	4
.nv.constant0._Z10blurKernelPhS_ii:
	.zero		920


//--------------------- SYMBOLS --------------------------

	.type		.nv.reservedSmem.offset0,@object
	.size		.nv.reservedSmem.offset0,0x4
